//
// Generated by NVIDIA NVVM Compiler
//
// Compiler Build ID: CL-36424714
// Cuda compilation tools, release 13.0, V13.0.88
// Based on NVVM 20.0.0
//

.version 9.0
.target sm_100
.address_size 64

	// .globl	_Z12buggy_kernelPii

.visible .entry _Z12buggy_kernelPii(
	.param .u64 .ptr .align 1 _Z12buggy_kernelPii_param_0,
	.param .u32 _Z12buggy_kernelPii_param_1
)
{
	.reg .pred 	%p<2>;
	.reg .b32 	%r<6>;
	.reg .b64 	%rd<5>;

	ld.param.u64 	%rd1, [_Z12buggy_kernelPii_param_0];
	ld.param.u32 	%r2, [_Z12buggy_kernelPii_param_1];
	mov.u32 	%r3, %tid.x;
	mov.u32 	%r4, %ctaid.x;
	mov.u32 	%r5, %ntid.x;
	mad.lo.s32 	%r1, %r4, %r5, %r3;
	setp.ge.s32 	%p1, %r1, %r2;
	@%p1 bra 	$L__BB0_2;
	cvta.to.global.u64 	%rd2, %rd1;
	mul.wide.s32 	%rd3, %r1, 4;
	add.s64 	%rd4, %rd2, %rd3;
	st.global.u32 	[%rd4+4], %r1;
$L__BB0_2:
	ret;

}


// ===== COMPILED SASS (sm_100) =====

	.target	sm_100

	.elftype	@"ET_EXEC"


//--------------------- .note.nv.tkinfo           --------------------------
	.section	.note.nv.tkinfo,"",@"SHT_NOTE"
	.sectionflags	@"SHF_NOTE_NV_TKINFO"
	.tkinfo
        /*0018*/ 	.word	0x00000002
        /*0030*/ 	.string	""
        /*0030*/ 	.string	"ptxas"
        /*0030*/ 	.string	"Cuda compilation tools, release 13.0, V13.0.88"
        /*0030*/ 	.string	"Build cuda_13.0.r13.0/compiler.36424714_0"
        /*0030*/ 	.string	"-arch sm_100 -m 64 "



//--------------------- .note.nv.cuinfo           --------------------------
	.section	.note.nv.cuinfo,"",@"SHT_NOTE"
	.sectionflags	@"SHF_NOTE_NV_CUINFO"
        /*0018*/ 	.short	0x0002
        /*001a*/ 	.short	0x0064
        /*001c*/ 	.short	0x0082
	.zero		2


//--------------------- .nv.info                  --------------------------
	.section	.nv.info,"",@"SHT_CUDA_INFO"
	.align	4


	//----- nvinfo : EIATTR_REGCOUNT
	.align		4
        /*0000*/ 	.byte	0x04, 0x2f
        /*0002*/ 	.short	(.L_1 - .L_0)
	.align		4
.L_0:
        /*0004*/ 	.word	index@(_Z12buggy_kernelPii)
        /*0008*/ 	.word	0x00000008


	//----- nvinfo : EIATTR_FRAME_SIZE
	.align		4
.L_1:
        /*000c*/ 	.byte	0x04, 0x11
        /*000e*/ 	.short	(.L_3 - .L_2)
	.align		4
.L_2:
        /*0010*/ 	.word	index@(_Z12buggy_kernelPii)
        /*0014*/ 	.word	0x00000000


	//----- nvinfo : EIATTR_MIN_STACK_SIZE
	.align		4
.L_3:
        /*0018*/ 	.byte	0x04, 0x12
        /*001a*/ 	.short	(.L_5 - .L_4)
	.align		4
.L_4:
        /*001c*/ 	.word	index@(_Z12buggy_kernelPii)
        /*0020*/ 	.word	0x00000000
.L_5:


//--------------------- .nv.compat                --------------------------
	.section	.nv.compat,"",@"SHT_CUDA_COMPAT_INFO"
	.align	4
        /*0000*/ 	.byte	0x02, 0x09, 0x00, 0x00, 0x02, 0x02, 0x01, 0x00, 0x02, 0x05, 0x05, 0x00, 0x03, 0x07, 0x01, 0x01
        /*0010*/ 	.byte	0x02, 0x03, 0x00, 0x00, 0x02, 0x06, 0x01, 0x00, 0x04, 0x0b, 0x08, 0x00, 0x09, 0x00, 0x00, 0x00
        /*0020*/ 	.byte	0x00, 0x00, 0x00, 0x00


//--------------------- .nv.info._Z12buggy_kernelPii --------------------------
	.section	.nv.info._Z12buggy_kernelPii,"",@"SHT_CUDA_INFO"
	.sectionflags	@""
	.align	4


	//----- nvinfo : EIATTR_CUDA_API_VERSION
	.align		4
        /*0000*/ 	.byte	0x04, 0x37
        /*0002*/ 	.short	(.L_7 - .L_6)
.L_6:
        /*0004*/ 	.word	0x00000082


	//----- nvinfo : EIATTR_KPARAM_INFO
	.align		4
.L_7:
        /*0008*/ 	.byte	0x04, 0x17
        /*000a*/ 	.short	(.L_9 - .L_8)
.L_8:
        /*000c*/ 	.word	0x00000000
        /*0010*/ 	.short	0x0001
        /*0012*/ 	.short	0x0008
        /*0014*/ 	.byte	0x00, 0xf0, 0x11, 0x00


	//----- nvinfo : EIATTR_KPARAM_INFO
	.align		4
.L_9:
        /*0018*/ 	.byte	0x04, 0x17
        /*001a*/ 	.short	(.L_11 - .L_10)
.L_10:
        /*001c*/ 	.word	0x00000000
        /*0020*/ 	.short	0x0000
        /*0022*/ 	.short	0x0000
        /*0024*/ 	.byte	0x00, 0xf5, 0x21, 0x00


	//----- nvinfo : EIATTR_SPARSE_MMA_MASK
	.align		4
.L_11:
        /*0028*/ 	.byte	0x03, 0x50
        /*002a*/ 	.short	0x0000


	//----- nvinfo : EIATTR_MAXREG_COUNT
	.align		4
        /*002c*/ 	.byte	0x03, 0x1b
        /*002e*/ 	.short	0x00ff


	//----- nvinfo : EIATTR_MERCURY_ISA_VERSION
	.align		4
        /*0030*/ 	.byte	0x03, 0x5f
        /*0032*/ 	.short	0x0101


	//----- nvinfo : EIATTR_VRC_CTA_INIT_COUNT
	.align		4
        /*0034*/ 	.byte	0x02, 0x4a
	.zero		1
	.zero		1


	//----- nvinfo : EIATTR_EXIT_INSTR_OFFSETS
	.align		4
        /*0038*/ 	.byte	0x04, 0x1c
        /*003a*/ 	.short	(.L_13 - .L_12)


	//   ....[0]....
.L_12:
        /*003c*/ 	.word	0x00000070


	//   ....[1]....
        /*0040*/ 	.word	0x000000c0


	//----- nvinfo : EIATTR_CBANK_PARAM_SIZE
	.align		4
.L_13:
        /*0044*/ 	.byte	0x03, 0x19
        /*0046*/ 	.short	0x000c


	//----- nvinfo : EIATTR_PARAM_CBANK
	.align		4
        /*0048*/ 	.byte	0x04, 0x0a
        /*004a*/ 	.short	(.L_15 - .L_14)
	.align		4
.L_14:
        /*004c*/ 	.word	index@(.nv.constant0._Z12buggy_kernelPii)
        /*0050*/ 	.short	0x0380
        /*0052*/ 	.short	0x000c


	//----- nvinfo : EIATTR_SW_WAR
	.align		4
.L_15:
        /*0054*/ 	.byte	0x04, 0x36
        /*0056*/ 	.short	(.L_17 - .L_16)
.L_16:
        /*0058*/ 	.word	0x00000008
.L_17:


//--------------------- .nv.callgraph             --------------------------
	.section	.nv.callgraph,"",@"SHT_CUDA_CALLGRAPH"
	.align	4
	.sectionentsize	8
	.align		4
        /*0000*/ 	.word	0x00000000
	.align		4
        /*0004*/ 	.word	0xffffffff
	.align		4
        /*0008*/ 	.word	0x00000000
	.align		4
        /*000c*/ 	.word	0xfffffffe
	.align		4
        /*0010*/ 	.word	0x00000000
	.align		4
        /*0014*/ 	.word	0xfffffffd
	.align		4
        /*0018*/ 	.word	0x00000000
	.align		4
        /*001c*/ 	.word	0xfffffffc


//--------------------- .text._Z12buggy_kernelPii --------------------------
	.section	.text._Z12buggy_kernelPii,"ax",@progbits
	.align	128
        .global         _Z12buggy_kernelPii
        .type           _Z12buggy_kernelPii,@function
        .size           _Z12buggy_kernelPii,(.L_x_1 - _Z12buggy_kernelPii)
        .other          _Z12buggy_kernelPii,@"STO_CUDA_ENTRY STV_DEFAULT"
_Z12buggy_kernelPii:
.text._Z12buggy_kernelPii:
[----:B------:R-:W-:Y:S01]  /*0000*/  LDC R1, c[0x0][0x37c] ;  /* 0x0000df00ff017b82 */ /* 0x000fe20000000800 */
[----:B------:R-:W0:Y:S07]  /*0010*/  S2R R5, SR_TID.X ;  /* 0x0000000000057919 */ /* 0x000e2e0000002100 */
[----:B------:R-:W0:Y:S01]  /*0020*/  S2UR UR4, SR_CTAID.X ;  /* 0x00000000000479c3 */ /* 0x000e220000002500 */
[----:B------:R-:W1:Y:S07]  /*0030*/  LDCU UR5, c[0x0][0x388] ;  /* 0x00007100ff0577ac */ /* 0x000e6e0008000800 */
[----:B------:R-:W0:Y:S02]  /*0040*/  LDC R0, c[0x0][0x360] ;  /* 0x0000d800ff007b82 */ /* 0x000e240000000800 */
[----:B0-----:R-:W-:-:S05]  /*0050*/  IMAD R5, R0, UR4, R5 ;  /* 0x0000000400057c24 */ /* 0x001fca000f8e0205 */
[----:B-1----:R-:W-:-:S13]  /*0060*/  ISETP.GE.AND P0, PT, R5, UR5, PT ;  /* 0x0000000505007c0c */ /* 0x002fda000bf06270 */
[----:B------:R-:W-:Y:S05]  /*0070*/  @P0 EXIT ;  /* 0x000000000000094d */ /* 0x000fea0003800000 */
[----:B------:R-:W0:Y:S01]  /*0080*/  LDC.64 R2, c[0x0][0x380] ;  /* 0x0000e000ff027b82 */ /* 0x000e220000000a00 */
[----:B------:R-:W1:Y:S01]  /*0090*/  LDCU.64 UR4, c[0x0][0x358] ;  /* 0x00006b00ff0477ac */ /* 0x000e620008000a00 */
[----:B0-----:R-:W-:-:S05]  /*00a0*/  IMAD.WIDE R2, R5, 0x4, R2 ;  /* 0x0000000405027825 */ /* 0x001fca00078e0202 */
[----:B-1----:R-:W-:Y:S01]  /*00b0*/  STG.E desc[UR4][R2.64+0x4], R5 ;  /* 0x0000040502007986 */ /* 0x002fe2000c101904 */
[----:B------:R-:W-:Y:S05]  /*00c0*/  EXIT ;  /* 0x000000000000794d */ /* 0x000fea0003800000 */
.L_x_0:
[----:B------:R-:W-:-:S00]  /*00d0*/  BRA `(.L_x_0) ;  /* 0xfffffffc00fc7947 */ /* 0x000fc0000383ffff */
[----:B------:R-:W-:-:S00]  /*00e0*/  NOP ;  /* 0x0000000000007918 */ /* 0x000fc00000000000 */
        /* <DEDUP_REMOVED lines=9> */
.L_x_1:


//--------------------- .nv.shared.reserved.0     --------------------------
	.section	.nv.shared.reserved.0,"aw",@nobits
	.weak		__nv_reservedSMEM_offset_0_alias
	.size		__nv_reservedSMEM_offset_0_alias, 0, 64
	.other		__nv_reservedSMEM_offset_0_alias,@"STO_CUDA_RESERVED_SHARED STV_DEFAULT"
__nv_reservedSMEM_offset_0_alias:
	.zero		0
	.zero		64


//--------------------- .nv.constant0._Z12buggy_kernelPii --------------------------
	.section	.nv.constant0._Z12buggy_kernelPii,"a",@progbits
	.sectionflags	@""
	.align	4
.nv.constant0._Z12buggy_kernelPii:
	.zero		908


//--------------------- SYMBOLS --------------------------

	.type		.nv.reservedSmem.offset0,@object
	.size		.nv.reservedSmem.offset0,0x4
